//
// Generated by NVIDIA NVVM Compiler
//
// Compiler Build ID: CL-36424714
// Cuda compilation tools, release 13.0, V13.0.88
// Based on NVVM 20.0.0
//

.version 9.0
.target sm_100
.address_size 64

	// .globl	_Z22ghash_partial_productsPK7gf128_tS1_PS_i
.const .align 8 .b8 GCM_R[16] = {0, 0, 0, 0, 0, 0, 0, 225};
// _ZZ12ghash_reducePK7gf128_tPS_iE5sdata has been demoted

.visible .entry _Z22ghash_partial_productsPK7gf128_tS1_PS_i(
	.param .u64 .ptr .align 1 _Z22ghash_partial_productsPK7gf128_tS1_PS_i_param_0,
	.param .u64 .ptr .align 1 _Z22ghash_partial_productsPK7gf128_tS1_PS_i_param_1,
	.param .u64 .ptr .align 1 _Z22ghash_partial_productsPK7gf128_tS1_PS_i_param_2,
	.param .u32 _Z22ghash_partial_productsPK7gf128_tS1_PS_i_param_3
)
{
	.reg .pred 	%p<7>;
	.reg .b32 	%r<52>;
	.reg .b64 	%rd<104>;

	ld.param.u64 	%rd39, [_Z22ghash_partial_productsPK7gf128_tS1_PS_i_param_0];
	ld.param.u64 	%rd40, [_Z22ghash_partial_productsPK7gf128_tS1_PS_i_param_1];
	ld.param.u64 	%rd41, [_Z22ghash_partial_productsPK7gf128_tS1_PS_i_param_2];
	ld.param.u32 	%r7, [_Z22ghash_partial_productsPK7gf128_tS1_PS_i_param_3];
	mov.u32 	%r8, %ctaid.x;
	mov.u32 	%r9, %ntid.x;
	mov.u32 	%r10, %tid.x;
	mad.lo.s32 	%r1, %r8, %r9, %r10;
	setp.ge.s32 	%p1, %r1, %r7;
	@%p1 bra 	$L__BB0_16;
	cvta.to.global.u64 	%rd44, %rd39;
	cvta.to.global.u64 	%rd45, %rd40;
	mul.wide.s32 	%rd46, %r1, 16;
	add.s64 	%rd47, %rd44, %rd46;
	not.b32 	%r13, %r1;
	add.s32 	%r14, %r7, %r13;
	mul.wide.s32 	%rd48, %r14, 16;
	add.s64 	%rd49, %rd45, %rd48;
	ld.global.nc.u64 	%rd1, [%rd49];
	ld.global.nc.u64 	%rd2, [%rd49+8];
	ld.global.nc.u64 	%rd97, [%rd47+8];
	ld.global.nc.u64 	%rd96, [%rd47];
	ld.const.u64 	%rd5, [GCM_R];
	mov.b64 	%rd98, 0;
	mov.b32 	%r51, 128;
	mov.b64 	%rd95, 124;
	mov.b32 	%r50, -128;
	ld.const.u64 	%rd6, [GCM_R+8];
	mov.u64 	%rd99, %rd98;
$L__BB0_2:
	add.s32 	%r4, %r50, 128;
	setp.gt.u32 	%p2, %r4, 63;
	@%p2 bra 	$L__BB0_4;
	add.s32 	%r17, %r51, -65;
	shr.u64 	%rd100, %rd1, %r17;
	bra.uni 	$L__BB0_5;
$L__BB0_4:
	cvt.u32.u64 	%r15, %rd95;
	add.s32 	%r16, %r15, 3;
	shr.u64 	%rd100, %rd2, %r16;
$L__BB0_5:
	and.b64  	%rd50, %rd100, 1;
	neg.s64 	%rd51, %rd50;
	and.b64  	%rd52, %rd51, %rd97;
	xor.b64  	%rd15, %rd52, %rd99;
	and.b64  	%rd53, %rd51, %rd96;
	xor.b64  	%rd16, %rd53, %rd98;
	setp.lt.u32 	%p3, %r4, 63;
	@%p3 bra 	$L__BB0_7;
	cvt.u32.u64 	%r18, %rd95;
	add.s32 	%r19, %r18, 2;
	shr.u64 	%rd101, %rd2, %r19;
	bra.uni 	$L__BB0_8;
$L__BB0_7:
	add.s32 	%r20, %r51, -66;
	shr.u64 	%rd101, %rd1, %r20;
$L__BB0_8:
	and.b64  	%rd54, %rd97, 1;
	neg.s64 	%rd55, %rd54;
	and.b64  	%rd56, %rd55, %rd6;
	mov.b64 	{%r21, %r22}, %rd96;
	mov.b64 	{%r23, %r24}, %rd97;
	shf.l.wrap.b32 	%r25, %r24, %r21, 31;
	shf.l.wrap.b32 	%r26, %r23, %r24, 31;
	mov.b64 	%rd57, {%r26, %r25};
	xor.b64  	%rd20, %rd57, %rd56;
	and.b64  	%rd58, %rd55, %rd5;
	shr.u64 	%rd59, %rd96, 1;
	xor.b64  	%rd21, %rd59, %rd58;
	and.b64  	%rd60, %rd101, 1;
	neg.s64 	%rd61, %rd60;
	and.b64  	%rd62, %rd61, %rd20;
	xor.b64  	%rd22, %rd62, %rd15;
	and.b64  	%rd63, %rd61, %rd21;
	xor.b64  	%rd23, %rd63, %rd16;
	setp.lt.u32 	%p4, %r4, 62;
	@%p4 bra 	$L__BB0_10;
	cvt.u32.u64 	%r27, %rd95;
	add.s32 	%r28, %r27, 1;
	shr.u64 	%rd102, %rd2, %r28;
	bra.uni 	$L__BB0_11;
$L__BB0_10:
	add.s32 	%r29, %r51, -67;
	shr.u64 	%rd102, %rd1, %r29;
$L__BB0_11:
	and.b64  	%rd64, %rd20, 1;
	neg.s64 	%rd65, %rd64;
	and.b64  	%rd66, %rd65, %rd6;
	mov.b64 	{%r30, %r31}, %rd21;
	mov.b64 	{%r32, %r33}, %rd20;
	shf.l.wrap.b32 	%r34, %r33, %r30, 31;
	shf.l.wrap.b32 	%r35, %r32, %r33, 31;
	mov.b64 	%rd67, {%r35, %r34};
	xor.b64  	%rd27, %rd67, %rd66;
	and.b64  	%rd68, %rd65, %rd5;
	shr.u64 	%rd69, %rd21, 1;
	xor.b64  	%rd28, %rd69, %rd68;
	and.b64  	%rd70, %rd102, 1;
	neg.s64 	%rd71, %rd70;
	and.b64  	%rd72, %rd71, %rd27;
	xor.b64  	%rd29, %rd72, %rd22;
	and.b64  	%rd73, %rd71, %rd28;
	xor.b64  	%rd30, %rd73, %rd23;
	setp.lt.u32 	%p5, %r4, 61;
	@%p5 bra 	$L__BB0_13;
	cvt.u32.u64 	%r36, %rd95;
	shr.u64 	%rd103, %rd2, %r36;
	bra.uni 	$L__BB0_14;
$L__BB0_13:
	add.s32 	%r37, %r51, -68;
	shr.u64 	%rd103, %rd1, %r37;
$L__BB0_14:
	and.b64  	%rd74, %rd27, 1;
	neg.s64 	%rd75, %rd74;
	and.b64  	%rd76, %rd75, %rd6;
	mov.b64 	{%r38, %r39}, %rd28;
	mov.b64 	{%r40, %r41}, %rd27;
	shf.l.wrap.b32 	%r42, %r41, %r38, 31;
	shf.l.wrap.b32 	%r43, %r40, %r41, 31;
	mov.b64 	%rd77, {%r43, %r42};
	xor.b64  	%rd78, %rd77, %rd76;
	and.b64  	%rd79, %rd75, %rd5;
	shr.u64 	%rd80, %rd28, 1;
	xor.b64  	%rd81, %rd80, %rd79;
	and.b64  	%rd82, %rd103, 1;
	neg.s64 	%rd83, %rd82;
	and.b64  	%rd84, %rd83, %rd78;
	xor.b64  	%rd99, %rd84, %rd29;
	and.b64  	%rd85, %rd83, %rd81;
	xor.b64  	%rd98, %rd85, %rd30;
	mov.b64 	{%r44, %r45}, %rd78;
	mov.b64 	{%r46, %r47}, %rd81;
	shf.l.wrap.b32 	%r48, %r45, %r46, 31;
	shf.l.wrap.b32 	%r49, %r44, %r45, 31;
	mov.b64 	%rd86, {%r49, %r48};
	shr.u64 	%rd87, %rd81, 1;
	and.b64  	%rd88, %rd78, 1;
	neg.s64 	%rd89, %rd88;
	and.b64  	%rd90, %rd89, %rd6;
	xor.b64  	%rd97, %rd86, %rd90;
	and.b64  	%rd91, %rd89, %rd5;
	xor.b64  	%rd96, %rd87, %rd91;
	add.s32 	%r51, %r51, -4;
	add.s64 	%rd95, %rd95, -4;
	add.s32 	%r50, %r50, 4;
	setp.ne.s32 	%p6, %r50, 0;
	@%p6 bra 	$L__BB0_2;
	cvta.to.global.u64 	%rd92, %rd41;
	mul.wide.s32 	%rd93, %r1, 16;
	add.s64 	%rd94, %rd92, %rd93;
	st.global.u64 	[%rd94], %rd98;
	st.global.u64 	[%rd94+8], %rd99;
$L__BB0_16:
	ret;

}
	// .globl	_Z12ghash_reducePK7gf128_tPS_i
.visible .entry _Z12ghash_reducePK7gf128_tPS_i(
	.param .u64 .ptr .align 1 _Z12ghash_reducePK7gf128_tPS_i_param_0,
	.param .u64 .ptr .align 1 _Z12ghash_reducePK7gf128_tPS_i_param_1,
	.param .u32 _Z12ghash_reducePK7gf128_tPS_i_param_2
)
{
	.reg .pred 	%p<6>;
	.reg .b32 	%r<14>;
	.reg .b64 	%rd<24>;
	// demoted variable
	.shared .align 8 .b8 _ZZ12ghash_reducePK7gf128_tPS_iE5sdata[4096];
	ld.param.u64 	%rd5, [_Z12ghash_reducePK7gf128_tPS_i_param_0];
	ld.param.u64 	%rd6, [_Z12ghash_reducePK7gf128_tPS_i_param_1];
	ld.param.u32 	%r8, [_Z12ghash_reducePK7gf128_tPS_i_param_2];
	mov.u32 	%r1, %tid.x;
	mov.u32 	%r2, %ctaid.x;
	mov.u32 	%r13, %ntid.x;
	mad.lo.s32 	%r4, %r2, %r13, %r1;
	setp.ge.s32 	%p1, %r4, %r8;
	mov.b64 	%rd22, 0;
	mov.u64 	%rd23, %rd22;
	@%p1 bra 	$L__BB1_2;
	cvta.to.global.u64 	%rd8, %rd5;
	mul.wide.s32 	%rd9, %r4, 16;
	add.s64 	%rd10, %rd8, %rd9;
	ld.global.nc.u64 	%rd23, [%rd10];
	ld.global.nc.u64 	%rd22, [%rd10+8];
$L__BB1_2:
	shl.b32 	%r9, %r1, 4;
	mov.u32 	%r10, _ZZ12ghash_reducePK7gf128_tPS_iE5sdata;
	add.s32 	%r5, %r10, %r9;
	st.shared.u64 	[%r5], %rd23;
	st.shared.u64 	[%r5+8], %rd22;
	bar.sync 	0;
	setp.lt.u32 	%p2, %r13, 2;
	@%p2 bra 	$L__BB1_6;
$L__BB1_3:
	shr.u32 	%r7, %r13, 1;
	setp.ge.u32 	%p3, %r1, %r7;
	@%p3 bra 	$L__BB1_5;
	ld.shared.u64 	%rd11, [%r5];
	ld.shared.u64 	%rd12, [%r5+8];
	shl.b32 	%r11, %r7, 4;
	add.s32 	%r12, %r5, %r11;
	ld.shared.u64 	%rd13, [%r12];
	ld.shared.u64 	%rd14, [%r12+8];
	xor.b64  	%rd15, %rd13, %rd11;
	xor.b64  	%rd16, %rd14, %rd12;
	st.shared.u64 	[%r5], %rd15;
	st.shared.u64 	[%r5+8], %rd16;
$L__BB1_5:
	bar.sync 	0;
	setp.gt.u32 	%p4, %r13, 3;
	mov.u32 	%r13, %r7;
	@%p4 bra 	$L__BB1_3;
$L__BB1_6:
	setp.ne.s32 	%p5, %r1, 0;
	@%p5 bra 	$L__BB1_8;
	cvta.to.global.u64 	%rd17, %rd6;
	mul.wide.u32 	%rd18, %r2, 16;
	add.s64 	%rd19, %rd17, %rd18;
	ld.shared.u64 	%rd20, [_ZZ12ghash_reducePK7gf128_tPS_iE5sdata];
	ld.shared.u64 	%rd21, [_ZZ12ghash_reducePK7gf128_tPS_iE5sdata+8];
	st.global.u64 	[%rd19], %rd20;
	st.global.u64 	[%rd19+8], %rd21;
$L__BB1_8:
	ret;

}


// ===== COMPILED SASS (sm_100) =====

	.target	sm_100

	.elftype	@"ET_EXEC"


//--------------------- .note.nv.tkinfo           --------------------------
	.section	.note.nv.tkinfo,"",@"SHT_NOTE"
	.sectionflags	@"SHF_NOTE_NV_TKINFO"
	.tkinfo
        /*0018*/ 	.word	0x00000002
        /*0030*/ 	.string	""
        /*0030*/ 	.string	"ptxas"
        /*0030*/ 	.string	"Cuda compilation tools, release 13.0, V13.0.88"
        /*0030*/ 	.string	"Build cuda_13.0.r13.0/compiler.36424714_0"
        /*0030*/ 	.string	"-arch sm_100 -m 64 "



//--------------------- .note.nv.cuinfo           --------------------------
	.section	.note.nv.cuinfo,"",@"SHT_NOTE"
	.sectionflags	@"SHF_NOTE_NV_CUINFO"
        /*0018*/ 	.short	0x0002
        /*001a*/ 	.short	0x0064
        /*001c*/ 	.short	0x0082
	.zero		2


//--------------------- .nv.info                  --------------------------
	.section	.nv.info,"",@"SHT_CUDA_INFO"
	.align	4


	//----- nvinfo : EIATTR_REGCOUNT
	.align		4
        /*0000*/ 	.byte	0x04, 0x2f
        /*0002*/ 	.short	(.L_2 - .L_1)
	.align		4
.L_1:
        /*0004*/ 	.word	index@(_Z22ghash_partial_productsPK7gf128_tS1_PS_i)
        /*0008*/ 	.word	0x0000001e


	//----- nvinfo : EIATTR_FRAME_SIZE
	.align		4
.L_2:
        /*000c*/ 	.byte	0x04, 0x11
        /*000e*/ 	.short	(.L_4 - .L_3)
	.align		4
.L_3:
        /*0010*/ 	.word	index@(_Z22ghash_partial_productsPK7gf128_tS1_PS_i)
        /*0014*/ 	.word	0x00000000


	//----- nvinfo : EIATTR_REGCOUNT
	.align		4
.L_4:
        /*0018*/ 	.byte	0x04, 0x2f
        /*001a*/ 	.short	(.L_6 - .L_5)
	.align		4
.L_5:
        /*001c*/ 	.word	index@(_Z12ghash_reducePK7gf128_tPS_i)
        /*0020*/ 	.word	0x00000010


	//----- nvinfo : EIATTR_FRAME_SIZE
	.align		4
.L_6:
        /*0024*/ 	.byte	0x04, 0x11
        /*0026*/ 	.short	(.L_8 - .L_7)
	.align		4
.L_7:
        /*0028*/ 	.word	index@(_Z12ghash_reducePK7gf128_tPS_i)
        /*002c*/ 	.word	0x00000000


	//----- nvinfo : EIATTR_MIN_STACK_SIZE
	.align		4
.L_8:
        /*0030*/ 	.byte	0x04, 0x12
        /*0032*/ 	.short	(.L_10 - .L_9)
	.align		4
.L_9:
        /*0034*/ 	.word	index@(_Z12ghash_reducePK7gf128_tPS_i)
        /*0038*/ 	.word	0x00000000


	//----- nvinfo : EIATTR_MIN_STACK_SIZE
	.align		4
.L_10:
        /*003c*/ 	.byte	0x04, 0x12
        /*003e*/ 	.short	(.L_12 - .L_11)
	.align		4
.L_11:
        /*0040*/ 	.word	index@(_Z22ghash_partial_productsPK7gf128_tS1_PS_i)
        /*0044*/ 	.word	0x00000000
.L_12:


//--------------------- .nv.compat                --------------------------
	.section	.nv.compat,"",@"SHT_CUDA_COMPAT_INFO"
	.align	4
        /*0000*/ 	.byte	0x02, 0x09, 0x00, 0x00, 0x02, 0x02, 0x01, 0x00, 0x02, 0x05, 0x05, 0x00, 0x03, 0x07, 0x01, 0x01
        /*0010*/ 	.byte	0x02, 0x03, 0x00, 0x00, 0x02, 0x06, 0x01, 0x00, 0x04, 0x0b, 0x08, 0x00, 0x09, 0x00, 0x00, 0x00
        /*0020*/ 	.byte	0x00, 0x00, 0x00, 0x00


//--------------------- .nv.info._Z12ghash_reducePK7gf128_tPS_i --------------------------
	.section	.nv.info._Z12ghash_reducePK7gf128_tPS_i,"",@"SHT_CUDA_INFO"
	.sectionflags	@""
	.align	4


	//----- nvinfo : EIATTR_CUDA_API_VERSION
	.align		4
        /*0000*/ 	.byte	0x04, 0x37
        /*0002*/ 	.short	(.L_14 - .L_13)
.L_13:
        /*0004*/ 	.word	0x00000082


	//----- nvinfo : EIATTR_KPARAM_INFO
	.align		4
.L_14:
        /*0008*/ 	.byte	0x04, 0x17
        /*000a*/ 	.short	(.L_16 - .L_15)
.L_15:
        /*000c*/ 	.word	0x00000000
        /*0010*/ 	.short	0x0002
        /*0012*/ 	.short	0x0010
        /*0014*/ 	.byte	0x00, 0xf0, 0x11, 0x00


	//----- nvinfo : EIATTR_KPARAM_INFO
	.align		4
.L_16:
        /*0018*/ 	.byte	0x04, 0x17
        /*001a*/ 	.short	(.L_18 - .L_17)
.L_17:
        /*001c*/ 	.word	0x00000000
        /*0020*/ 	.short	0x0001
        /*0022*/ 	.short	0x0008
        /*0024*/ 	.byte	0x00, 0xf5, 0x21, 0x00


	//----- nvinfo : EIATTR_KPARAM_INFO
	.align		4
.L_18:
        /*0028*/ 	.byte	0x04, 0x17
        /*002a*/ 	.short	(.L_20 - .L_19)
.L_19:
        /*002c*/ 	.word	0x00000000
        /*0030*/ 	.short	0x0000
        /*0032*/ 	.short	0x0000
        /*0034*/ 	.byte	0x00, 0xf5, 0x21, 0x00


	//----- nvinfo : EIATTR_SPARSE_MMA_MASK
	.align		4
.L_20:
        /*0038*/ 	.byte	0x03, 0x50
        /*003a*/ 	.short	0x0000


	//----- nvinfo : EIATTR_MAXREG_COUNT
	.align		4
        /*003c*/ 	.byte	0x03, 0x1b
        /*003e*/ 	.short	0x00ff


	//----- nvinfo : EIATTR_NUM_BARRIERS
	.align		4
        /*0040*/ 	.byte	0x02, 0x4c
        /*0042*/ 	.byte	0x01
	.zero		1


	//----- nvinfo : EIATTR_MERCURY_ISA_VERSION
	.align		4
        /*0044*/ 	.byte	0x03, 0x5f
        /*0046*/ 	.short	0x0101


	//----- nvinfo : EIATTR_VRC_CTA_INIT_COUNT
	.align		4
        /*0048*/ 	.byte	0x02, 0x4a
	.zero		1
	.zero		1


	//----- nvinfo : EIATTR_EXIT_INSTR_OFFSETS
	.align		4
        /*004c*/ 	.byte	0x04, 0x1c
        /*004e*/ 	.short	(.L_22 - .L_21)


	//   ....[0]....
.L_21:
        /*0050*/ 	.word	0x00000290


	//   ....[1]....
        /*0054*/ 	.word	0x00000320


	//----- nvinfo : EIATTR_CRS_STACK_SIZE
	.align		4
.L_22:
        /*0058*/ 	.byte	0x04, 0x1e
        /*005a*/ 	.short	(.L_24 - .L_23)
.L_23:
        /*005c*/ 	.word	0x00000000


	//----- nvinfo : EIATTR_CBANK_PARAM_SIZE
	.align		4
.L_24:
        /*0060*/ 	.byte	0x03, 0x19
        /*0062*/ 	.short	0x0014


	//----- nvinfo : EIATTR_PARAM_CBANK
	.align		4
        /*0064*/ 	.byte	0x04, 0x0a
        /*0066*/ 	.short	(.L_26 - .L_25)
	.align		4
.L_25:
        /*0068*/ 	.word	index@(.nv.constant0._Z12ghash_reducePK7gf128_tPS_i)
        /*006c*/ 	.short	0x0380
        /*006e*/ 	.short	0x0014


	//----- nvinfo : EIATTR_SW_WAR
	.align		4
.L_26:
        /*0070*/ 	.byte	0x04, 0x36
        /*0072*/ 	.short	(.L_28 - .L_27)
.L_27:
        /*0074*/ 	.word	0x00000008
.L_28:


//--------------------- .nv.info._Z22ghash_partial_productsPK7gf128_tS1_PS_i --------------------------
	.section	.nv.info._Z22ghash_partial_productsPK7gf128_tS1_PS_i,"",@"SHT_CUDA_INFO"
	.sectionflags	@""
	.align	4


	//----- nvinfo : EIATTR_CUDA_API_VERSION
	.align		4
        /*0000*/ 	.byte	0x04, 0x37
        /*0002*/ 	.short	(.L_30 - .L_29)
.L_29:
        /*0004*/ 	.word	0x00000082


	//----- nvinfo : EIATTR_KPARAM_INFO
	.align		4
.L_30:
        /*0008*/ 	.byte	0x04, 0x17
        /*000a*/ 	.short	(.L_32 - .L_31)
.L_31:
        /*000c*/ 	.word	0x00000000
        /*0010*/ 	.short	0x0003
        /*0012*/ 	.short	0x0018
        /*0014*/ 	.byte	0x00, 0xf0, 0x11, 0x00


	//----- nvinfo : EIATTR_KPARAM_INFO
	.align		4
.L_32:
        /*0018*/ 	.byte	0x04, 0x17
        /*001a*/ 	.short	(.L_34 - .L_33)
.L_33:
        /*001c*/ 	.word	0x00000000
        /*0020*/ 	.short	0x0002
        /*0022*/ 	.short	0x0010
        /*0024*/ 	.byte	0x00, 0xf5, 0x21, 0x00


	//----- nvinfo : EIATTR_KPARAM_INFO
	.align		4
.L_34:
        /*0028*/ 	.byte	0x04, 0x17
        /*002a*/ 	.short	(.L_36 - .L_35)
.L_35:
        /*002c*/ 	.word	0x00000000
        /*0030*/ 	.short	0x0001
        /*0032*/ 	.short	0x0008
        /*0034*/ 	.byte	0x00, 0xf5, 0x21, 0x00


	//----- nvinfo : EIATTR_KPARAM_INFO
	.align		4
.L_36:
        /*0038*/ 	.byte	0x04, 0x17
        /*003a*/ 	.short	(.L_38 - .L_37)
.L_37:
        /*003c*/ 	.word	0x00000000
        /*0040*/ 	.short	0x0000
        /*0042*/ 	.short	0x0000
        /*0044*/ 	.byte	0x00, 0xf5, 0x21, 0x00


	//----- nvinfo : EIATTR_SPARSE_MMA_MASK
	.align		4
.L_38:
        /*0048*/ 	.byte	0x03, 0x50
        /*004a*/ 	.short	0x0000


	//----- nvinfo : EIATTR_MAXREG_COUNT
	.align		4
        /*004c*/ 	.byte	0x03, 0x1b
        /*004e*/ 	.short	0x00ff


	//----- nvinfo : EIATTR_MERCURY_ISA_VERSION
	.align		4
        /*0050*/ 	.byte	0x03, 0x5f
        /*0052*/ 	.short	0x0101


	//----- nvinfo : EIATTR_VRC_CTA_INIT_COUNT
	.align		4
        /*0054*/ 	.byte	0x02, 0x4a
	.zero		1
	.zero		1


	//----- nvinfo : EIATTR_EXIT_INSTR_OFFSETS
	.align		4
        /*0058*/ 	.byte	0x04, 0x1c
        /*005a*/ 	.short	(.L_40 - .L_39)


	//   ....[0]....
.L_39:
        /*005c*/ 	.word	0x00000070


	//   ....[1]....
        /*0060*/ 	.word	0x00000810


	//----- nvinfo : EIATTR_CBANK_PARAM_SIZE
	.align		4
.L_40:
        /*0064*/ 	.byte	0x03, 0x19
        /*0066*/ 	.short	0x001c


	//----- nvinfo : EIATTR_PARAM_CBANK
	.align		4
        /*0068*/ 	.byte	0x04, 0x0a
        /*006a*/ 	.short	(.L_42 - .L_41)
	.align		4
.L_41:
        /*006c*/ 	.word	index@(.nv.constant0._Z22ghash_partial_productsPK7gf128_tS1_PS_i)
        /*0070*/ 	.short	0x0380
        /*0072*/ 	.short	0x001c


	//----- nvinfo : EIATTR_SW_WAR
	.align		4
.L_42:
        /*0074*/ 	.byte	0x04, 0x36
        /*0076*/ 	.short	(.L_44 - .L_43)
.L_43:
        /*0078*/ 	.word	0x00000008
.L_44:


//--------------------- .nv.callgraph             --------------------------
	.section	.nv.callgraph,"",@"SHT_CUDA_CALLGRAPH"
	.align	4
	.sectionentsize	8
	.align		4
        /*0000*/ 	.word	0x00000000
	.align		4
        /*0004*/ 	.word	0xffffffff
	.align		4
        /*0008*/ 	.word	0x00000000
	.align		4
        /*000c*/ 	.word	0xfffffffe
	.align		4
        /*0010*/ 	.word	0x00000000
	.align		4
        /*0014*/ 	.word	0xfffffffd
	.align		4
        /*0018*/ 	.word	0x00000000
	.align		4
        /*001c*/ 	.word	0xfffffffc


//--------------------- .nv.constant3             --------------------------
	.section	.nv.constant3,"a",@progbits
	.align	8
.nv.constant3:
	.type		GCM_R,@object
	.size		GCM_R,(.L_0 - GCM_R)
GCM_R:
        /*0000*/ 	.byte	0x00, 0x00, 0x00, 0x00, 0x00, 0x00, 0x00, 0xe1, 0x00, 0x00, 0x00, 0x00, 0x00, 0x00, 0x00, 0x00
.L_0:


//--------------------- .text._Z12ghash_reducePK7gf128_tPS_i --------------------------
	.section	.text._Z12ghash_reducePK7gf128_tPS_i,"ax",@progbits
	.align	128
        .global         _Z12ghash_reducePK7gf128_tPS_i
        .type           _Z12ghash_reducePK7gf128_tPS_i,@function
        .size           _Z12ghash_reducePK7gf128_tPS_i,(.L_x_7 - _Z12ghash_reducePK7gf128_tPS_i)
        .other          _Z12ghash_reducePK7gf128_tPS_i,@"STO_CUDA_ENTRY STV_DEFAULT"
_Z12ghash_reducePK7gf128_tPS_i:
.text._Z12ghash_reducePK7gf128_tPS_i:
[----:B------:R-:W-:Y:S01]  /*0000*/  LDC R1, c[0x0][0x37c] ;  /* 0x0000df00ff017b82 */ /* 0x000fe20000000800 */
[----:B------:R-:W0:Y:S01]  /*0010*/  S2R R3, SR_TID.X ;  /* 0x0000000000037919 */ /* 0x000e220000002100 */
[----:B------:R-:W0:Y:S01]  /*0020*/  LDCU UR8, c[0x0][0x360] ;  /* 0x00006c00ff0877ac */ /* 0x000e220008000800 */
[----:B------:R-:W-:Y:S01]  /*0030*/  CS2R R4, SRZ ;  /* 0x0000000000047805 */ /* 0x000fe2000001ff00 */
[----:B------:R-:W0:Y:S01]  /*0040*/  S2R R0, SR_CTAID.X ;  /* 0x0000000000007919 */ /* 0x000e220000002500 */
[----:B------:R-:W1:Y:S01]  /*0050*/  LDCU UR4, c[0x0][0x390] ;  /* 0x00007200ff0477ac */ /* 0x000e620008000800 */
[----:B------:R-:W2:Y:S01]  /*0060*/  LDCU.64 UR6, c[0x0][0x358] ;  /* 0x00006b00ff0677ac */ /* 0x000ea20008000a00 */
[----:B0-----:R-:W-:-:S05]  /*0070*/  IMAD R7, R0, UR8, R3 ;  /* 0x0000000800077c24 */ /* 0x001fca000f8e0203 */
[----:B-1----:R-:W-:-:S13]  /*0080*/  ISETP.GE.AND P0, PT, R7, UR4, PT ;  /* 0x0000000407007c0c */ /* 0x002fda000bf06270 */
[----:B------:R-:W0:Y:S02]  /*0090*/  @!P0 LDC.64 R8, c[0x0][0x380] ;  /* 0x0000e000ff088b82 */ /* 0x000e240000000a00 */
[----:B0-----:R-:W-:Y:S01]  /*00a0*/  @!P0 IMAD.WIDE R8, R7, 0x10, R8 ;  /* 0x0000001007088825 */ /* 0x001fe200078e0208 */
[----:B------:R-:W-:-:S04]  /*00b0*/  CS2R R6, SRZ ;  /* 0x0000000000067805 */ /* 0x000fc8000001ff00 */
[----:B--2---:R-:W2:Y:S04]  /*00c0*/  @!P0 LDG.E.64.CONSTANT R4, desc[UR6][R8.64] ;  /* 0x0000000608048981 */ /* 0x004ea8000c1e9b00 */
[----:B------:R-:W2:Y:S01]  /*00d0*/  @!P0 LDG.E.64.CONSTANT R6, desc[UR6][R8.64+0x8] ;  /* 0x0000080608068981 */ /* 0x000ea2000c1e9b00 */
[----:B------:R-:W0:Y:S01]  /*00e0*/  S2UR UR5, SR_CgaCtaId ;  /* 0x00000000000579c3 */ /* 0x000e220000008800 */
[----:B------:R-:W-:Y:S01]  /*00f0*/  IMAD.U32 R2, RZ, RZ, UR8 ;  /* 0x00000008ff027e24 */ /* 0x000fe2000f8e00ff */
[----:B------:R-:W-:-:S04]  /*0100*/  UMOV UR4, 0x400 ;  /* 0x0000040000047882 */ /* 0x000fc80000000000 */
[----:B------:R-:W-:Y:S01]  /*0110*/  ISETP.GE.U32.AND P0, PT, R2, 0x2, PT ;  /* 0x000000020200780c */ /* 0x000fe20003f06070 */
[----:B0-----:R-:W-:-:S06]  /*0120*/  ULEA UR4, UR5, UR4, 0x18 ;  /* 0x0000000405047291 */ /* 0x001fcc000f8ec0ff */
[----:B------:R-:W-:-:S05]  /*0130*/  LEA R13, R3, UR4, 0x4 ;  /* 0x00000004030d7c11 */ /* 0x000fca000f8e20ff */
[----:B--2---:R0:W-:Y:S01]  /*0140*/  STS.128 [R13], R4 ;  /* 0x000000040d007388 */ /* 0x0041e20000000c00 */
[----:B------:R-:W-:Y:S06]  /*0150*/  BAR.SYNC.DEFER_BLOCKING 0x0 ;  /* 0x0000000000007b1d */ /* 0x000fec0000010000 */
[----:B------:R-:W-:Y:S05]  /*0160*/  @!P0 BRA `(.L_x_0) ;  /* 0x0000000000448947 */ /* 0x000fea0003800000 */
.L_x_3:
[----:B------:R-:W-:Y:S01]  /*0170*/  SHF.R.U32.HI R12, RZ, 0x1, R2 ;  /* 0x00000001ff0c7819 */ /* 0x000fe20000011602 */
[----:B------:R-:W-:Y:S03]  /*0180*/  BSSY.RECONVERGENT B0, `(.L_x_1) ;  /* 0x000000b000007945 */ /* 0x000fe60003800200 */
[----:B------:R-:W-:-:S13]  /*0190*/  ISETP.GE.U32.AND P0, PT, R3, R12, PT ;  /* 0x0000000c0300720c */ /* 0x000fda0003f06070 */
[----:B-1----:R-:W-:Y:S05]  /*01a0*/  @P0 BRA `(.L_x_2) ;  /* 0x0000000000200947 */ /* 0x002fea0003800000 */
[----:B------:R-:W-:Y:S01]  /*01b0*/  IMAD R8, R12, 0x10, R13 ;  /* 0x000000100c087824 */ /* 0x000fe200078e020d */
[----:B0-----:R-:W-:Y:S05]  /*01c0*/  LDS.128 R4, [R13] ;  /* 0x000000000d047984 */ /* 0x001fea0000000c00 */
[----:B------:R-:W0:Y:S02]  /*01d0*/  LDS.128 R8, [R8] ;  /* 0x0000000008087984 */ /* 0x000e240000000c00 */
[----:B0-----:R-:W-:Y:S02]  /*01e0*/  LOP3.LUT R4, R8, R4, RZ, 0x3c, !PT ;  /* 0x0000000408047212 */ /* 0x001fe400078e3cff */
[----:B------:R-:W-:-:S02]  /*01f0*/  LOP3.LUT R5, R9, R5, RZ, 0x3c, !PT ;  /* 0x0000000509057212 */ /* 0x000fc400078e3cff */
[----:B------:R-:W-:Y:S02]  /*0200*/  LOP3.LUT R6, R10, R6, RZ, 0x3c, !PT ;  /* 0x000000060a067212 */ /* 0x000fe400078e3cff */
[----:B------:R-:W-:-:S05]  /*0210*/  LOP3.LUT R7, R11, R7, RZ, 0x3c, !PT ;  /* 0x000000070b077212 */ /* 0x000fca00078e3cff */
[----:B------:R1:W-:Y:S02]  /*0220*/  STS.128 [R13], R4 ;  /* 0x000000040d007388 */ /* 0x0003e40000000c00 */
.L_x_2:
[----:B------:R-:W-:Y:S05]  /*0230*/  BSYNC.RECONVERGENT B0 ;  /* 0x0000000000007941 */ /* 0x000fea0003800200 */
.L_x_1:
[----:B------:R-:W-:Y:S01]  /*0240*/  BAR.SYNC.DEFER_BLOCKING 0x0 ;  /* 0x0000000000007b1d */ /* 0x000fe20000010000 */
[----:B------:R-:W-:Y:S01]  /*0250*/  ISETP.GT.U32.AND P0, PT, R2, 0x3, PT ;  /* 0x000000030200780c */ /* 0x000fe20003f04070 */
[----:B------:R-:W-:-:S12]  /*0260*/  IMAD.MOV.U32 R2, RZ, RZ, R12 ;  /* 0x000000ffff027224 */ /* 0x000fd800078e000c */
[----:B------:R-:W-:Y:S05]  /*0270*/  @P0 BRA `(.L_x_3) ;  /* 0xfffffffc00bc0947 */ /* 0x000fea000383ffff */
.L_x_0:
[----:B------:R-:W-:-:S13]  /*0280*/  ISETP.NE.AND P0, PT, R3, RZ, PT ;  /* 0x000000ff0300720c */ /* 0x000fda0003f05270 */
[----:B------:R-:W-:Y:S05]  /*0290*/  @P0 EXIT ;  /* 0x000000000000094d */ /* 0x000fea0003800000 */
[----:B------:R-:W2:Y:S01]  /*02a0*/  S2UR UR5, SR_CgaCtaId ;  /* 0x00000000000579c3 */ /* 0x000ea20000008800 */
[----:B------:R-:W-:-:S07]  /*02b0*/  UMOV UR4, 0x400 ;  /* 0x0000040000047882 */ /* 0x000fce0000000000 */
[----:B------:R-:W3:Y:S01]  /*02c0*/  LDC.64 R2, c[0x0][0x388] ;  /* 0x0000e200ff027b82 */ /* 0x000ee20000000a00 */
[----:B--2---:R-:W-:Y:S01]  /*02d0*/  ULEA UR4, UR5, UR4, 0x18 ;  /* 0x0000000405047291 */ /* 0x004fe2000f8ec0ff */
[----:B---3--:R-:W-:-:S08]  /*02e0*/  IMAD.WIDE.U32 R2, R0, 0x10, R2 ;  /* 0x0000001000027825 */ /* 0x008fd000078e0002 */
[----:B01----:R-:W0:Y:S04]  /*02f0*/  LDS.128 R4, [UR4] ;  /* 0x00000004ff047984 */ /* 0x003e280008000c00 */
[----:B0-----:R-:W-:Y:S04]  /*0300*/  STG.E.64 desc[UR6][R2.64], R4 ;  /* 0x0000000402007986 */ /* 0x001fe8000c101b06 */
[----:B------:R-:W-:Y:S01]  /*0310*/  STG.E.64 desc[UR6][R2.64+0x8], R6 ;  /* 0x0000080602007986 */ /* 0x000fe2000c101b06 */
[----:B------:R-:W-:Y:S05]  /*0320*/  EXIT ;  /* 0x000000000000794d */ /* 0x000fea0003800000 */
.L_x_4:
[----:B------:R-:W-:-:S00]  /*0330*/  BRA `(.L_x_4) ;  /* 0xfffffffc00fc7947 */ /* 0x000fc0000383ffff */
[----:B------:R-:W-:-:S00]  /*0340*/  NOP ;  /* 0x0000000000007918 */ /* 0x000fc00000000000 */
        /* <DEDUP_REMOVED lines=11> */
.L_x_7:


//--------------------- .text._Z22ghash_partial_productsPK7gf128_tS1_PS_i --------------------------
	.section	.text._Z22ghash_partial_productsPK7gf128_tS1_PS_i,"ax",@progbits
	.align	128
        .global         _Z22ghash_partial_productsPK7gf128_tS1_PS_i
        .type           _Z22ghash_partial_productsPK7gf128_tS1_PS_i,@function
        .size           _Z22ghash_partial_productsPK7gf128_tS1_PS_i,(.L_x_8 - _Z22ghash_partial_productsPK7gf128_tS1_PS_i)
        .other          _Z22ghash_partial_productsPK7gf128_tS1_PS_i,@"STO_CUDA_ENTRY STV_DEFAULT"
_Z22ghash_partial_productsPK7gf128_tS1_PS_i:
.text._Z22ghash_partial_productsPK7gf128_tS1_PS_i:
[----:B------:R-:W-:Y:S01]  /*0000*/  LDC R1, c[0x0][0x37c] ;  /* 0x0000df00ff017b82 */ /* 0x000fe20000000800 */
[----:B------:R-:W0:Y:S07]  /*0010*/  S2R R3, SR_TID.X ;  /* 0x0000000000037919 */ /* 0x000e2e0000002100 */
[----:B------:R-:W0:Y:S01]  /*0020*/  S2UR UR4, SR_CTAID.X ;  /* 0x00000000000479c3 */ /* 0x000e220000002500 */
[----:B------:R-:W1:Y:S07]  /*0030*/  LDCU UR6, c[0x0][0x398] ;  /* 0x00007300ff0677ac */ /* 0x000e6e0008000800 */
[----:B------:R-:W0:Y:S02]  /*0040*/  LDC R0, c[0x0][0x360] ;  /* 0x0000d800ff007b82 */ /* 0x000e240000000800 */
[----:B0-----:R-:W-:-:S05]  /*0050*/  IMAD R0, R0, UR4, R3 ;  /* 0x0000000400007c24 */ /* 0x001fca000f8e0203 */
[----:B-1----:R-:W-:-:S13]  /*0060*/  ISETP.GE.AND P0, PT, R0, UR6, PT ;  /* 0x0000000600007c0c */ /* 0x002fda000bf06270 */
[----:B------:R-:W-:Y:S05]  /*0070*/  @P0 EXIT ;  /* 0x000000000000094d */ /* 0x000fea0003800000 */
[----:B------:R-:W0:Y:S01]  /*0080*/  LDC.64 R14, c[0x0][0x380] ;  /* 0x0000e000ff0e7b82 */ /* 0x000e220000000a00 */
[----:B------:R-:W1:Y:S01]  /*0090*/  LDCU.64 UR4, c[0x0][0x358] ;  /* 0x00006b00ff0477ac */ /* 0x000e620008000a00 */
[----:B------:R-:W-:Y:S01]  /*00a0*/  LOP3.LUT R2, RZ, R0, RZ, 0x33, !PT ;  /* 0x00000000ff027212 */ /* 0x000fe200078e33ff */
[----:B------:R-:W2:Y:S04]  /*00b0*/  LDCU.128 UR8, c[0x3][URZ] ;  /* 0x00c00000ff0877ac */ /* 0x000ea80008000c00 */
[----:B------:R-:W-:Y:S01]  /*00c0*/  VIADD R3, R2, UR6 ;  /* 0x0000000602037c36 */ /* 0x000fe20008000000 */
[----:B------:R-:W3:Y:S01]  /*00d0*/  LDC.64 R16, c[0x0][0x388] ;  /* 0x0000e200ff107b82 */ /* 0x000ee20000000a00 */
[----:B0-----:R-:W-:-:S05]  /*00e0*/  IMAD.WIDE R14, R0, 0x10, R14 ;  /* 0x00000010000e7825 */ /* 0x001fca00078e020e */
[----:B-1----:R0:W5:Y:S01]  /*00f0*/  LDG.E.64.CONSTANT R8, desc[UR4][R14.64+0x8] ;  /* 0x000008040e087981 */ /* 0x002162000c1e9b00 */
[----:B---3--:R-:W-:-:S03]  /*0100*/  IMAD.WIDE R16, R3, 0x10, R16 ;  /* 0x0000001003107825 */ /* 0x008fc600078e0210 */
[----:B------:R0:W5:Y:S04]  /*0110*/  LDG.E.64.CONSTANT R6, desc[UR4][R14.64] ;  /* 0x000000040e067981 */ /* 0x000168000c1e9b00 */
[----:B------:R0:W5:Y:S04]  /*0120*/  LDG.E.64.CONSTANT R2, desc[UR4][R16.64] ;  /* 0x0000000410027981 */ /* 0x000168000c1e9b00 */
[----:B------:R0:W5:Y:S01]  /*0130*/  LDG.E.64.CONSTANT R4, desc[UR4][R16.64+0x8] ;  /* 0x0000080410047981 */ /* 0x000162000c1e9b00 */
[----:B------:R-:W-:Y:S02]  /*0140*/  CS2R R20, SRZ ;  /* 0x0000000000147805 */ /* 0x000fe4000001ff00 */
[----:B------:R-:W-:Y:S01]  /*0150*/  CS2R R18, SRZ ;  /* 0x0000000000127805 */ /* 0x000fe2000001ff00 */
[----:B------:R-:W-:-:S02]  /*0160*/  IMAD.MOV.U32 R13, RZ, RZ, 0x80 ;  /* 0x00000080ff0d7424 */ /* 0x000fc400078e00ff */
[----:B------:R-:W-:Y:S02]  /*0170*/  IMAD.MOV.U32 R11, RZ, RZ, 0x7c ;  /* 0x0000007cff0b7424 */ /* 0x000fe400078e00ff */
[----:B--2---:R-:W-:-:S07]  /*0180*/  IMAD.MOV.U32 R12, RZ, RZ, -0x80 ;  /* 0xffffff80ff0c7424 */ /* 0x004fce00078e00ff */
.L_x_5:
[----:B------:R-:W-:Y:S01]  /*0190*/  VIADD R23, R12, 0x80 ;  /* 0x000000800c177836 */ /* 0x000fe20000000000 */
[----:B0----5:R-:W-:Y:S01]  /*01a0*/  LOP3.LUT R14, R8, 0x1, RZ, 0xc0, !PT ;  /* 0x00000001080e7812 */ /* 0x021fe200078ec0ff */
[----:B------:R-:W-:Y:S01]  /*01b0*/  VIADD R12, R12, 0x4 ;  /* 0x000000040c0c7836 */ /* 0x000fe20000000000 */
[----:B------:R-:W-:Y:S02]  /*01c0*/  SHF.R.U64 R16, R6, 0x1, R7 ;  /* 0x0000000106107819 */ /* 0x000fe40000001207 */
[C---:B------:R-:W-:Y:S02]  /*01d0*/  ISETP.GT.U32.AND P3, PT, R23.reuse, 0x3f, PT ;  /* 0x0000003f1700780c */ /* 0x040fe40003f64070 */
[C---:B------:R-:W-:Y:S02]  /*01e0*/  ISETP.GE.U32.AND P0, PT, R23.reuse, 0x3d, PT ;  /* 0x0000003d1700780c */ /* 0x040fe40003f06070 */
[C---:B------:R-:W-:Y:S02]  /*01f0*/  ISETP.GE.U32.AND P1, PT, R23.reuse, 0x3f, PT ;  /* 0x0000003f1700780c */ /* 0x040fe40003f26070 */
[----:B------:R-:W-:-:S02]  /*0200*/  ISETP.GE.U32.AND P2, PT, R23, 0x3e, PT ;  /* 0x0000003e1700780c */ /* 0x000fc40003f46070 */
[----:B------:R-:W-:-:S05]  /*0210*/  SHF.L.W.U32.HI R10, R8, 0x1f, R9 ;  /* 0x0000001f080a7819 */ /* 0x000fca0000010e09 */
[----:B------:R-:W-:Y:S02]  /*0220*/  @!P3 VIADD R15, R13, 0xffffffbf ;  /* 0xffffffbf0d0fb836 */ /* 0x000fe40000000000 */
[----:B------:R-:W-:Y:S02]  /*0230*/  @P3 VIADD R17, R11, 0x3 ;  /* 0x000000030b113836 */ /* 0x000fe40000000000 */
[----:B------:R-:W-:Y:S01]  /*0240*/  @!P0 VIADD R23, R13, 0xffffffbc ;  /* 0xffffffbc0d178836 */ /* 0x000fe20000000000 */
[----:B------:R-:W-:Y:S01]  /*0250*/  @!P3 SHF.R.U64 R22, R2, R15, R3 ;  /* 0x0000000f0216b219 */ /* 0x000fe20000001203 */
[----:B------:R-:W-:Y:S01]  /*0260*/  @P2 VIADD R27, R11, 0x1 ;  /* 0x000000010b1b2836 */ /* 0x000fe20000000000 */
[----:B------:R-:W-:Y:S02]  /*0270*/  @P3 SHF.R.U64 R22, R4, R17, R5 ;  /* 0x0000001104163219 */ /* 0x000fe40000001205 */
[----:B------:R-:W-:Y:S02]  /*0280*/  IADD3 R15, P4, PT, RZ, -R14, RZ ;  /* 0x8000000eff0f7210 */ /* 0x000fe40007f9e0ff */
[----:B------:R-:W-:-:S02]  /*0290*/  LOP3.LUT R22, R22, 0x1, RZ, 0xc0, !PT ;  /* 0x0000000116167812 */ /* 0x000fc400078ec0ff */
[--C-:B------:R-:W-:Y:S01]  /*02a0*/  LOP3.LUT R17, R10, UR10, R15.reuse, 0x78, !PT ;  /* 0x0000000a0a117c12 */ /* 0x100fe2000f8e780f */
[----:B------:R-:W-:Y:S01]  /*02b0*/  IMAD.X R24, RZ, RZ, -0x1, P4 ;  /* 0xffffffffff187424 */ /* 0x000fe200020e06ff */
[----:B------:R-:W-:Y:S02]  /*02c0*/  LOP3.LUT R16, R16, UR8, R15, 0x78, !PT ;  /* 0x0000000810107c12 */ /* 0x000fe4000f8e780f */
[----:B------:R-:W-:Y:S02]  /*02d0*/  @P0 SHF.R.U64 R14, R4, R11, R5 ;  /* 0x0000000b040e0219 */ /* 0x000fe40000001205 */
[----:B------:R-:W-:Y:S02]  /*02e0*/  IADD3 R25, P3, PT, RZ, -R22, RZ ;  /* 0x80000016ff197210 */ /* 0x000fe40007f7e0ff */
[----:B------:R-:W-:Y:S02]  /*02f0*/  SHF.R.U32.HI R15, RZ, 0x1, R7 ;  /* 0x00000001ff0f7819 */ /* 0x000fe40000011607 */
[----:B------:R-:W-:Y:S01]  /*0300*/  SHF.L.W.U32.HI R10, R9, 0x1f, R6 ;  /* 0x0000001f090a7819 */ /* 0x000fe20000010e06 */
[----:B------:R-:W-:Y:S01]  /*0310*/  IMAD.X R22, RZ, RZ, -0x1, P3 ;  /* 0xffffffffff167424 */ /* 0x000fe200018e06ff */
[----:B------:R-:W-:Y:S01]  /*0320*/  @!P0 SHF.R.U64 R14, R2, R23, R3 ;  /* 0x00000017020e8219 */ /* 0x000fe20000001203 */
[C---:B------:R-:W-:Y:S01]  /*0330*/  @P1 VIADD R23, R11.reuse, 0x2 ;  /* 0x000000020b171836 */ /* 0x040fe20000000000 */
[-C--:B------:R-:W-:Y:S01]  /*0340*/  LOP3.LUT R8, R20, R25.reuse, R8, 0x78, !PT ;  /* 0x0000001914087212 */ /* 0x080fe200078e7808 */
[----:B------:R-:W-:Y:S01]  /*0350*/  VIADD R11, R11, 0xfffffffc ;  /* 0xfffffffc0b0b7836 */ /* 0x000fe20000000000 */
[----:B------:R-:W-:Y:S01]  /*0360*/  LOP3.LUT R21, R21, R25, R6, 0x78, !PT ;  /* 0x0000001915157212 */ /* 0x000fe200078e7806 */
[----:B------:R-:W-:Y:S01]  /*0370*/  @!P1 VIADD R25, R13, 0xffffffbe ;  /* 0xffffffbe0d199836 */ /* 0x000fe20000000000 */
[----:B------:R-:W-:-:S02]  /*0380*/  LOP3.LUT R10, R10, UR11, R24, 0x78, !PT ;  /* 0x0000000b0a0a7c12 */ /* 0x000fc4000f8e7818 */
[----:B------:R-:W-:Y:S02]  /*0390*/  LOP3.LUT R15, R15, UR9, R24, 0x78, !PT ;  /* 0x000000090f0f7c12 */ /* 0x000fe4000f8e7818 */
[----:B------:R-:W-:Y:S02]  /*03a0*/  LOP3.LUT R24, R17, 0x1, RZ, 0xc0, !PT ;  /* 0x0000000111187812 */ /* 0x000fe400078ec0ff */
[----:B------:R-:W-:Y:S01]  /*03b0*/  @P1 SHF.R.U64 R6, R4, R23, R5 ;  /* 0x0000001704061219 */ /* 0x000fe20000001205 */
[C---:B------:R-:W-:Y:S01]  /*03c0*/  @!P2 VIADD R23, R13.reuse, 0xffffffbd ;  /* 0xffffffbd0d17a836 */ /* 0x040fe20000000000 */
[----:B------:R-:W-:Y:S01]  /*03d0*/  @!P1 SHF.R.U64 R6, R2, R25, R3 ;  /* 0x0000001902069219 */ /* 0x000fe20000001203 */
[----:B------:R-:W-:Y:S01]  /*03e0*/  VIADD R13, R13, 0xfffffffc ;  /* 0xfffffffc0d0d7836 */ /* 0x000fe20000000000 */
[----:B------:R-:W-:Y:S02]  /*03f0*/  IADD3 R24, P0, PT, RZ, -R24, RZ ;  /* 0x80000018ff187210 */ /* 0x000fe40007f1e0ff */
[----:B------:R-:W-:-:S02]  /*0400*/  @P2 SHF.R.U64 R20, R4, R27, R5 ;  /* 0x0000001b04142219 */ /* 0x000fc40000001205 */
[----:B------:R-:W-:Y:S01]  /*0410*/  @!P2 SHF.R.U64 R20, R2, R23, R3 ;  /* 0x000000170214a219 */ /* 0x000fe20000001203 */
[----:B------:R-:W-:Y:S01]  /*0420*/  IMAD.X R26, RZ, RZ, -0x1, P0 ;  /* 0xffffffffff1a7424 */ /* 0x000fe200000e06ff */
[-C--:B------:R-:W-:Y:S02]  /*0430*/  LOP3.LUT R19, R19, R22.reuse, R9, 0x78, !PT ;  /* 0x0000001613137212 */ /* 0x080fe400078e7809 */
[----:B------:R-:W-:Y:S02]  /*0440*/  SHF.L.W.U32.HI R23, R17, 0x1f, R10 ;  /* 0x0000001f11177819 */ /* 0x000fe40000010e0a */
[----:B------:R-:W-:Y:S02]  /*0450*/  LOP3.LUT R6, R6, 0x1, RZ, 0xc0, !PT ;  /* 0x0000000106067812 */ /* 0x000fe400078ec0ff */
[----:B------:R-:W-:Y:S02]  /*0460*/  LOP3.LUT R22, R18, R22, R7, 0x78, !PT ;  /* 0x0000001612167212 */ /* 0x000fe400078e7807 */
[----:B------:R-:W-:-:S02]  /*0470*/  SHF.L.W.U32.HI R7, R10, 0x1f, R16 ;  /* 0x0000001f0a077819 */ /* 0x000fc40000010e10 */
[--C-:B------:R-:W-:Y:S02]  /*0480*/  SHF.R.U32.HI R9, RZ, 0x1, R15.reuse ;  /* 0x00000001ff097819 */ /* 0x100fe4000001160f */
[----:B------:R-:W-:Y:S02]  /*0490*/  LOP3.LUT R23, R23, UR10, R24, 0x78, !PT ;  /* 0x0000000a17177c12 */ /* 0x000fe4000f8e7818 */
[----:B------:R-:W-:Y:S02]  /*04a0*/  IADD3 R25, P0, PT, RZ, -R6, RZ ;  /* 0x80000006ff197210 */ /* 0x000fe40007f1e0ff */
[----:B------:R-:W-:Y:S02]  /*04b0*/  SHF.R.U64 R18, R16, 0x1, R15 ;  /* 0x0000000110127819 */ /* 0x000fe4000000120f */
[--C-:B------:R-:W-:Y:S02]  /*04c0*/  LOP3.LUT R6, R7, UR11, R26.reuse, 0x78, !PT ;  /* 0x0000000b07067c12 */ /* 0x100fe4000f8e781a */
[----:B------:R-:W-:-:S02]  /*04d0*/  LOP3.LUT R7, R9, UR9, R26, 0x78, !PT ;  /* 0x0000000909077c12 */ /* 0x000fc4000f8e781a */
[----:B------:R-:W-:Y:S02]  /*04e0*/  LOP3.LUT R9, R23, 0x1, RZ, 0xc0, !PT ;  /* 0x0000000117097812 */ /* 0x000fe400078ec0ff */
[-C--:B------:R-:W-:Y:S01]  /*04f0*/  LOP3.LUT R21, R21, R25.reuse, R16, 0x78, !PT ;  /* 0x0000001915157212 */ /* 0x080fe200078e7810 */
[----:B------:R-:W-:Y:S01]  /*0500*/  IMAD.X R16, RZ, RZ, -0x1, P0 ;  /* 0xffffffffff107424 */ /* 0x000fe200000e06ff */
[----:B------:R-:W-:Y:S02]  /*0510*/  LOP3.LUT R18, R18, UR8, R24, 0x78, !PT ;  /* 0x0000000812127c12 */ /* 0x000fe4000f8e7818 */
[----:B------:R-:W-:Y:S02]  /*0520*/  LOP3.LUT R20, R20, 0x1, RZ, 0xc0, !PT ;  /* 0x0000000114147812 */ /* 0x000fe400078ec0ff */
[----:B------:R-:W-:Y:S02]  /*0530*/  LOP3.LUT R24, R8, R25, R17, 0x78, !PT ;  /* 0x0000001908187212 */ /* 0x000fe400078e7811 */
[----:B------:R-:W-:-:S02]  /*0540*/  IADD3 R17, P1, PT, RZ, -R9, RZ ;  /* 0x80000009ff117210 */ /* 0x000fc40007f3e0ff */
[----:B------:R-:W-:Y:S02]  /*0550*/  SHF.L.W.U32.HI R8, R23, 0x1f, R6 ;  /* 0x0000001f17087819 */ /* 0x000fe40000010e06 */
[----:B------:R-:W-:Y:S02]  /*0560*/  SHF.R.U64 R9, R18, 0x1, R7 ;  /* 0x0000000112097819 */ /* 0x000fe40000001207 */
[----:B------:R-:W-:Y:S02]  /*0570*/  IADD3 R20, P0, PT, RZ, -R20, RZ ;  /* 0x80000014ff147210 */ /* 0x000fe40007f1e0ff */
[----:B------:R-:W-:Y:S02]  /*0580*/  LOP3.LUT R19, R19, R16, R10, 0x78, !PT ;  /* 0x0000001013137212 */ /* 0x000fe400078e780a */
[----:B------:R-:W-:Y:S02]  /*0590*/  LOP3.LUT R10, R14, 0x1, RZ, 0xc0, !PT ;  /* 0x000000010e0a7812 */ /* 0x000fe400078ec0ff */
[----:B------:R-:W-:-:S02]  /*05a0*/  LOP3.LUT R8, R8, UR10, R17, 0x78, !PT ;  /* 0x0000000a08087c12 */ /* 0x000fc4000f8e7811 */
[----:B------:R-:W-:Y:S01]  /*05b0*/  LOP3.LUT R9, R9, UR8, R17, 0x78, !PT ;  /* 0x0000000809097c12 */ /* 0x000fe2000f8e7811 */
[----:B------:R-:W-:Y:S01]  /*05c0*/  IMAD.X R17, RZ, RZ, -0x1, P0 ;  /* 0xffffffffff117424 */ /* 0x000fe200000e06ff */
[----:B------:R-:W-:Y:S02]  /*05d0*/  LOP3.LUT R22, R22, R16, R15, 0x78, !PT ;  /* 0x0000001016167212 */ /* 0x000fe400078e780f */
[--C-:B------:R-:W-:Y:S02]  /*05e0*/  LOP3.LUT R16, R21, R20, R18.reuse, 0x78, !PT ;  /* 0x0000001415107212 */ /* 0x100fe400078e7812 */
[----:B------:R-:W-:Y:S02]  /*05f0*/  IADD3 R21, P0, PT, RZ, -R10, RZ ;  /* 0x8000000aff157210 */ /* 0x000fe40007f1e0ff */
[----:B------:R-:W-:Y:S01]  /*0600*/  SHF.L.W.U32.HI R14, R6, 0x1f, R18 ;  /* 0x0000001f060e7819 */ /* 0x000fe20000010e12 */
[----:B------:R-:W-:Y:S01]  /*0610*/  IMAD.X R18, RZ, RZ, -0x1, P1 ;  /* 0xffffffffff127424 */ /* 0x000fe200008e06ff */
[----:B------:R-:W-:-:S02]  /*0620*/  SHF.R.U32.HI R15, RZ, 0x1, R7 ;  /* 0x00000001ff0f7819 */ /* 0x000fc40000011607 */
[-C--:B------:R-:W-:Y:S01]  /*0630*/  LOP3.LUT R22, R22, R17.reuse, R7, 0x78, !PT ;  /* 0x0000001116167212 */ /* 0x080fe200078e7807 */
[----:B------:R-:W-:Y:S01]  /*0640*/  IMAD.X R7, RZ, RZ, -0x1, P0 ;  /* 0xffffffffff077424 */ /* 0x000fe200000e06ff */
[----:B------:R-:W-:Y:S02]  /*0650*/  LOP3.LUT R19, R19, R17, R6, 0x78, !PT ;  /* 0x0000001113137212 */ /* 0x000fe400078e7806 */
[----:B------:R-:W-:Y:S02]  /*0660*/  ISETP.NE.AND P0, PT, R12, RZ, PT ;  /* 0x000000ff0c00720c */ /* 0x000fe40003f05270 */
[----:B------:R-:W-:Y:S02]  /*0670*/  LOP3.LUT R6, R8, 0x1, RZ, 0xc0, !PT ;  /* 0x0000000108067812 */ /* 0x000fe400078ec0ff */
[----:B------:R-:W-:Y:S02]  /*0680*/  LOP3.LUT R23, R24, R20, R23, 0x78, !PT ;  /* 0x0000001418177212 */ /* 0x000fe400078e7817 */
[----:B------:R-:W-:-:S02]  /*0690*/  LOP3.LUT R10, R15, UR9, R18, 0x78, !PT ;  /* 0x000000090f0a7c12 */ /* 0x000fc4000f8e7812 */
[----:B------:R-:W-:Y:S02]  /*06a0*/  IADD3 R15, P1, PT, RZ, -R6, RZ ;  /* 0x80000006ff0f7210 */ /* 0x000fe40007f3e0ff */
[----:B------:R-:W-:Y:S02]  /*06b0*/  LOP3.LUT R14, R14, UR11, R18, 0x78, !PT ;  /* 0x0000000b0e0e7c12 */ /* 0x000fe4000f8e7812 */
[-C--:B------:R-:W-:Y:S02]  /*06c0*/  LOP3.LUT R20, R23, R21.reuse, R8, 0x78, !PT ;  /* 0x0000001517147212 */ /* 0x080fe400078e7808 */
[----:B------:R-:W-:Y:S01]  /*06d0*/  LOP3.LUT R21, R16, R21, R9, 0x78, !PT ;  /* 0x0000001510157212 */ /* 0x000fe200078e7809 */
[----:B------:R-:W-:Y:S01]  /*06e0*/  IMAD.X R16, RZ, RZ, -0x1, P1 ;  /* 0xffffffffff107424 */ /* 0x000fe200008e06ff */
[-C--:B------:R-:W-:Y:S02]  /*06f0*/  LOP3.LUT R19, R19, R7.reuse, R14, 0x78, !PT ;  /* 0x0000000713137212 */ /* 0x080fe400078e780e */
[----:B------:R-:W-:-:S02]  /*0700*/  LOP3.LUT R18, R22, R7, R10, 0x78, !PT ;  /* 0x0000000716127212 */ /* 0x000fc400078e780a */
[----:B------:R-:W-:Y:S02]  /*0710*/  SHF.L.W.U32.HI R8, R8, 0x1f, R14 ;  /* 0x0000001f08087819 */ /* 0x000fe40000010e0e */
[----:B------:R-:W-:Y:S02]  /*0720*/  SHF.L.W.U32.HI R14, R14, 0x1f, R9 ;  /* 0x0000001f0e0e7819 */ /* 0x000fe40000010e09 */
[--C-:B------:R-:W-:Y:S02]  /*0730*/  SHF.R.U64 R6, R9, 0x1, R10.reuse ;  /* 0x0000000109067819 */ /* 0x100fe4000000120a */
[----:B------:R-:W-:Y:S02]  /*0740*/  SHF.R.U32.HI R7, RZ, 0x1, R10 ;  /* 0x00000001ff077819 */ /* 0x000fe4000001160a */
[--C-:B------:R-:W-:Y:S02]  /*0750*/  LOP3.LUT R8, R8, UR10, R15.reuse, 0x78, !PT ;  /* 0x0000000a08087c12 */ /* 0x100fe4000f8e780f */
[----:B------:R-:W-:-:S02]  /*0760*/  LOP3.LUT R6, R6, UR8, R15, 0x78, !PT ;  /* 0x0000000806067c12 */ /* 0x000fc4000f8e780f */
[--C-:B------:R-:W-:Y:S02]  /*0770*/  LOP3.LUT R9, R14, UR11, R16.reuse, 0x78, !PT ;  /* 0x0000000b0e097c12 */ /* 0x100fe4000f8e7810 */
[----:B------:R-:W-:Y:S01]  /*0780*/  LOP3.LUT R7, R7, UR9, R16, 0x78, !PT ;  /* 0x0000000907077c12 */ /* 0x000fe2000f8e7810 */
[----:B------:R-:W-:Y:S06]  /*0790*/  @P0 BRA `(.L_x_5) ;  /* 0xfffffff8007c0947 */ /* 0x000fec000383ffff */
[----:B------:R-:W0:Y:S01]  /*07a0*/  LDC.64 R2, c[0x0][0x390] ;  /* 0x0000e400ff027b82 */ /* 0x000e220000000a00 */
[----:B------:R-:W-:Y:S02]  /*07b0*/  IMAD.MOV.U32 R4, RZ, RZ, R21 ;  /* 0x000000ffff047224 */ /* 0x000fe400078e0015 */
[----:B------:R-:W-:Y:S02]  /*07c0*/  IMAD.MOV.U32 R5, RZ, RZ, R18 ;  /* 0x000000ffff057224 */ /* 0x000fe400078e0012 */
[----:B------:R-:W-:Y:S02]  /*07d0*/  IMAD.MOV.U32 R21, RZ, RZ, R19 ;  /* 0x000000ffff157224 */ /* 0x000fe400078e0013 */
[----:B0-----:R-:W-:-:S05]  /*07e0*/  IMAD.WIDE R2, R0, 0x10, R2 ;  /* 0x0000001000027825 */ /* 0x001fca00078e0202 */
[----:B------:R-:W-:Y:S04]  /*07f0*/  STG.E.64 desc[UR4][R2.64], R4 ;  /* 0x0000000402007986 */ /* 0x000fe8000c101b04 */
[----:B------:R-:W-:Y:S01]  /*0800*/  STG.E.64 desc[UR4][R2.64+0x8], R20 ;  /* 0x0000081402007986 */ /* 0x000fe2000c101b04 */
[----:B------:R-:W-:Y:S05]  /*0810*/  EXIT ;  /* 0x000000000000794d */ /* 0x000fea0003800000 */
.L_x_6:
        /* <DEDUP_REMOVED lines=14> */
.L_x_8:


//--------------------- .nv.shared._Z12ghash_reducePK7gf128_tPS_i --------------------------
	.section	.nv.shared._Z12ghash_reducePK7gf128_tPS_i,"aw",@nobits
	.sectionflags	@""
	.align	8
.nv.shared._Z12ghash_reducePK7gf128_tPS_i:
	.zero		5120


//--------------------- .nv.shared.reserved.0     --------------------------
	.section	.nv.shared.reserved.0,"aw",@nobits
	.weak		__nv_reservedSMEM_offset_0_alias
	.size		__nv_reservedSMEM_offset_0_alias, 0, 64
	.other		__nv_reservedSMEM_offset_0_alias,@"STO_CUDA_RESERVED_SHARED STV_DEFAULT"
__nv_reservedSMEM_offset_0_alias:
	.zero		0
	.zero		64


//--------------------- .nv.constant0._Z12ghash_reducePK7gf128_tPS_i --------------------------
	.section	.nv.constant0._Z12ghash_reducePK7gf128_tPS_i,"a",@progbits
	.sectionflags	@""
	.align	4
.nv.constant0._Z12ghash_reducePK7gf128_tPS_i:
	.zero		916


//--------------------- .nv.constant0._Z22ghash_partial_productsPK7gf128_tS1_PS_i --------------------------
	.section	.nv.constant0._Z22ghash_partial_productsPK7gf128_tS1_PS_i,"a",@progbits
	.sectionflags	@""
	.align	4
.nv.constant0._Z22ghash_partial_productsPK7gf128_tS1_PS_i:
	.zero		924


//--------------------- SYMBOLS --------------------------

	.type		.nv.reservedSmem.offset0,@object
	.size		.nv.reservedSmem.offset0,0x4
	.type		.nv.reservedSmem.cap,@object
	.size		.nv.reservedSmem.cap,0x4
